	.headerflags	@"EF_CUDA_TEXMODE_UNIFIED EF_CUDA_64BIT_ADDRESS EF_CUDA_ACCELERATORS EF_CUDA_SM90 EF_CUDA_VIRTUAL_SM(EF_CUDA_SM90)"
	.elftype	@"ET_EXEC"


//--------------------- .nv.info                  --------------------------
	.section	.nv.info,"",@"SHT_CUDA_INFO"
	.align	4


	//----- nvinfo : EIATTR_REGCOUNT
	.align		4
        /*0000*/ 	.byte	0x04, 0x2f
        /*0002*/ 	.short	(.L_1 - .L_0)
	.align		4
.L_0:
        /*0004*/ 	.word	index@(triton_poi_fused_avg_pool2d_5)
        /*0008*/ 	.word	0x0000001a


	//----- nvinfo : EIATTR_MIN_STACK_SIZE
	.align		4
.L_1:
        /*000c*/ 	.byte	0x04, 0x12
        /*000e*/ 	.short	(.L_3 - .L_2)
	.align		4
.L_2:
        /*0010*/ 	.word	index@(triton_poi_fused_avg_pool2d_5)
        /*0014*/ 	.word	0x00000000


	//----- nvinfo : EIATTR_FRAME_SIZE
	.align		4
.L_3:
        /*0018*/ 	.byte	0x04, 0x11
        /*001a*/ 	.short	(.L_5 - .L_4)
	.align		4
.L_4:
        /*001c*/ 	.word	index@(triton_poi_fused_avg_pool2d_5)
        /*0020*/ 	.word	0x00000000


	//----- nvinfo : EIATTR_MIN_STACK_SIZE
	.align		4
.L_5:
        /*0024*/ 	.byte	0x04, 0x12
        /*0026*/ 	.short	(.L_7 - .L_6)
	.align		4
.L_6:
        /*0028*/ 	.word	index@(triton_poi_fused_avg_pool2d_5)
        /*002c*/ 	.word	0x00000000
.L_7:


//--------------------- .nv.info.triton_poi_fused_avg_pool2d_5 --------------------------
	.section	.nv.info.triton_poi_fused_avg_pool2d_5,"",@"SHT_CUDA_INFO"
	.sectionflags	@""
	.align	4


	//----- nvinfo : EIATTR_CUDA_API_VERSION
	.align		4
        /*0000*/ 	.byte	0x04, 0x37
        /*0002*/ 	.short	(.L_9 - .L_8)
.L_8:
        /*0004*/ 	.word	0x0000007c


	//----- nvinfo : EIATTR_KPARAM_INFO
	.align		4
.L_9:
        /*0008*/ 	.byte	0x04, 0x17
        /*000a*/ 	.short	(.L_11 - .L_10)
.L_10:
        /*000c*/ 	.word	0x00000000
        /*0010*/ 	.short	0x0002
        /*0012*/ 	.short	0x0010
        /*0014*/ 	.byte	0x00, 0xf0, 0x11, 0x00


	//----- nvinfo : EIATTR_KPARAM_INFO
	.align		4
.L_11:
        /*0018*/ 	.byte	0x04, 0x17
        /*001a*/ 	.short	(.L_13 - .L_12)
.L_12:
        /*001c*/ 	.word	0x00000000
        /*0020*/ 	.short	0x0001
        /*0022*/ 	.short	0x0008
        /*0024*/ 	.byte	0x00, 0xf4, 0x21, 0x00


	//----- nvinfo : EIATTR_KPARAM_INFO
	.align		4
.L_13:
        /*0028*/ 	.byte	0x04, 0x17
        /*002a*/ 	.short	(.L_15 - .L_14)
.L_14:
        /*002c*/ 	.word	0x00000000
        /*0030*/ 	.short	0x0000
        /*0032*/ 	.short	0x0000
        /*0034*/ 	.byte	0x00, 0xf4, 0x21, 0x00


	//----- nvinfo : EIATTR_SPARSE_MMA_MASK
	.align		4
.L_15:
        /*0038*/ 	.byte	0x03, 0x50
        /*003a*/ 	.short	0x0000


	//----- nvinfo : EIATTR_MAXREG_COUNT
	.align		4
        /*003c*/ 	.byte	0x03, 0x1b
        /*003e*/ 	.short	0x00ff


	//----- nvinfo : EIATTR_EXIT_INSTR_OFFSETS
	.align		4
        /*0040*/ 	.byte	0x04, 0x1c
        /*0042*/ 	.short	(.L_17 - .L_16)


	//   ....[0]....
.L_16:
        /*0044*/ 	.word	0x00000360


	//   ....[1]....
        /*0048*/ 	.word	0x000003a0


	//----- nvinfo : EIATTR_REQNTID
	.align		4
.L_17:
        /*004c*/ 	.byte	0x04, 0x10
        /*004e*/ 	.short	(.L_19 - .L_18)
.L_18:
        /*0050*/ 	.word	0x00000080
        /*0054*/ 	.word	0x00000001
        /*0058*/ 	.word	0x00000001


	//----- nvinfo : EIATTR_CBANK_PARAM_SIZE
	.align		4
.L_19:
        /*005c*/ 	.byte	0x03, 0x19
        /*005e*/ 	.short	0x0014


	//----- nvinfo : EIATTR_PARAM_CBANK
	.align		4
        /*0060*/ 	.byte	0x04, 0x0a
        /*0062*/ 	.short	(.L_21 - .L_20)
	.align		4
.L_20:
        /*0064*/ 	.word	index@(.nv.constant0.triton_poi_fused_avg_pool2d_5)
        /*0068*/ 	.short	0x0210
        /*006a*/ 	.short	0x0014


	//----- nvinfo : EIATTR_SW_WAR
	.align		4
.L_21:
        /*006c*/ 	.byte	0x04, 0x36
        /*006e*/ 	.short	(.L_23 - .L_22)
.L_22:
        /*0070*/ 	.word	0x00000008
.L_23:


//--------------------- .nv.callgraph             --------------------------
	.section	.nv.callgraph,"",@"SHT_CUDA_CALLGRAPH"
	.align	4
	.sectionentsize	8
	.align		4
        /*0000*/ 	.word	0x00000000
	.align		4
        /*0004*/ 	.word	0xffffffff
	.align		4
        /*0008*/ 	.word	0x00000000
	.align		4
        /*000c*/ 	.word	0xfffffffe
	.align		4
        /*0010*/ 	.word	0x00000000
	.align		4
        /*0014*/ 	.word	0xfffffffd
	.align		4
        /*0018*/ 	.word	0x00000000
	.align		4
        /*001c*/ 	.word	0xfffffffc


//--------------------- .text.triton_poi_fused_avg_pool2d_5 --------------------------
	.section	.text.triton_poi_fused_avg_pool2d_5,"ax",@progbits
	.align	128
        .global         triton_poi_fused_avg_pool2d_5
        .type           triton_poi_fused_avg_pool2d_5,@function
        .size           triton_poi_fused_avg_pool2d_5,(.L_x_1 - triton_poi_fused_avg_pool2d_5)
        .other          triton_poi_fused_avg_pool2d_5,@"STO_CUDA_ENTRY STV_DEFAULT"
triton_poi_fused_avg_pool2d_5:
.text.triton_poi_fused_avg_pool2d_5:
[----:B------:R-:W0:Y:S02]  /*0000*/  LDC R1, c[0x0][0x28] ;  /* 0x00000a00ff017b82 */ /* 0x000e240000000800 */
[----:B------:R-:W1:Y:S01]  /*0010*/  S2R R0, SR_TID.X ;  /* 0x0000000000007919 */ /* 0x000e620000002100 */
[----:B------:R-:W-:Y:S01]  /*0020*/  ULDC.64 UR4, c[0x0][0x208] ;  /* 0x0000820000047ab9 */ /* 0x000fe20000000a00 */
[----:B------:R-:W2:Y:S01]  /*0030*/  S2R R3, SR_CTAID.X ;  /* 0x0000000000037919 */ /* 0x000ea20000002500 */
[----:B-1----:R-:W-:-:S04]  /*0040*/  SHF.L.U32 R0, R0, 0x1, RZ ;  /* 0x0000000100007819 */ /* 0x002fc800000006ff */
[----:B------:R-:W-:Y:S02]  /*0050*/  LOP3.LUT R0, R0, 0xfe, RZ, 0xc0, !PT ;  /* 0x000000fe00007812 */ /* 0x000fe400078ec0ff */
[----:B--2---:R-:W-:-:S03]  /*0060*/  SHF.R.S32.HI R7, RZ, 0x17, R3 ;  /* 0x00000017ff077819 */ /* 0x004fc60000011403 */
[----:B------:R-:W-:Y:S01]  /*0070*/  IMAD R0, R3, 0x100, R0 ;  /* 0x0000010003007824 */ /* 0x000fe200078e0200 */
[----:B------:R-:W-:Y:S01]  /*0080*/  SGXT R7, R7, 0x1 ;  /* 0x000000010707781a */ /* 0x000fe20000000200 */
[----:B------:R-:W1:Y:S03]  /*0090*/  LDC.64 R2, c[0x0][0x210] ;  /* 0x00008400ff027b82 */ /* 0x000e660000000a00 */
[----:B------:R-:W-:Y:S02]  /*00a0*/  IADD3 R4, R0, 0x1, RZ ;  /* 0x0000000100047810 */ /* 0x000fe40007ffe0ff */
[----:B------:R-:W-:Y:S02]  /*00b0*/  SHF.R.S32.HI R5, RZ, 0x1f, R0 ;  /* 0x0000001fff057819 */ /* 0x000fe40000011400 */
[----:B------:R-:W-:Y:S02]  /*00c0*/  LEA.HI R7, R7, R4, RZ, 0x3 ;  /* 0x0000000407077211 */ /* 0x000fe400078f18ff */
[----:B------:R-:W-:-:S02]  /*00d0*/  LEA.HI R5, R5, R0, RZ, 0x3 ;  /* 0x0000000005057211 */ /* 0x000fc400078f18ff */
[----:B------:R-:W-:Y:S02]  /*00e0*/  LOP3.LUT R9, R7, 0x7ffffff8, RZ, 0xc0, !PT ;  /* 0x7ffffff807097812 */ /* 0x000fe400078ec0ff */
[C---:B------:R-:W-:Y:S01]  /*00f0*/  LOP3.LUT R7, R5.reuse, 0x7ffffff8, RZ, 0xc0, !PT ;  /* 0x7ffffff805077812 */ /* 0x040fe200078ec0ff */
[----:B------:R-:W-:Y:S01]  /*0100*/  IMAD.SHL.U32 R5, R5, 0x4, RZ ;  /* 0x0000000405057824 */ /* 0x000fe200078e00ff */
[----:B------:R-:W-:Y:S02]  /*0110*/  IADD3 R9, R4, -R9, RZ ;  /* 0x8000000904097210 */ /* 0x000fe40007ffe0ff */
[C---:B------:R-:W-:Y:S01]  /*0120*/  ISETP.GE.AND P0, PT, R0.reuse, 0x600, PT ;  /* 0x000006000000780c */ /* 0x040fe20003f06270 */
[----:B------:R-:W-:Y:S01]  /*0130*/  IMAD.IADD R7, R0, 0x1, -R7 ;  /* 0x0000000100077824 */ /* 0x000fe200078e0a07 */
[----:B------:R-:W-:-:S04]  /*0140*/  LOP3.LUT R4, R5, 0xffffffe0, RZ, 0xc0, !PT ;  /* 0xffffffe005047812 */ /* 0x000fc800078ec0ff */
[----:B------:R-:W-:Y:S01]  /*0150*/  LEA R5, R7, R4, 0x1 ;  /* 0x0000000407057211 */ /* 0x000fe200078e08ff */
[----:B------:R-:W-:Y:S01]  /*0160*/  IMAD R11, R9, 0x2, R4 ;  /* 0x00000002090b7824 */ /* 0x000fe200078e0204 */
[----:B------:R-:W-:Y:S02]  /*0170*/  CS2R R6, SRZ ;  /* 0x0000000000067805 */ /* 0x000fe4000001ff00 */
[----:B------:R-:W-:Y:S01]  /*0180*/  CS2R R8, SRZ ;  /* 0x0000000000087805 */ /* 0x000fe2000001ff00 */
[----:B------:R-:W-:Y:S01]  /*0190*/  HFMA2.MMA R18, -RZ, RZ, 0, 0 ;  /* 0x00000000ff127435 */ /* 0x000fe200000001ff */
[----:B-1----:R-:W-:Y:S01]  /*01a0*/  IMAD.WIDE R12, R5, 0x4, R2 ;  /* 0x00000004050c7825 */ /* 0x002fe200078e0202 */
[----:B------:R-:W-:-:S03]  /*01b0*/  IADD3 R19, R11, 0x10, RZ ;  /* 0x000000100b137810 */ /* 0x000fc60007ffe0ff */
[--C-:B------:R-:W-:Y:S01]  /*01c0*/  IMAD.WIDE R14, R11, 0x4, R2.reuse ;  /* 0x000000040b0e7825 */ /* 0x100fe200078e0202 */
[----:B------:R-:W-:Y:S01]  /*01d0*/  IADD3 R23, R11, 0x11, RZ ;  /* 0x000000110b177810 */ /* 0x000fe20007ffe0ff */
[----:B------:R-:W2:Y:S02]  /*01e0*/  @!P0 LDG.E.EL R6, desc[UR4][R12.64] ;  /* 0x000000040c068981 */ /* 0x000ea4000c2e1900 */
[C---:B------:R-:W-:Y:S01]  /*01f0*/  VIADD R17, R5.reuse, 0x10 ;  /* 0x0000001005117836 */ /* 0x040fe20000000000 */
[----:B------:R-:W-:Y:S01]  /*0200*/  MOV R20, RZ ;  /* 0x000000ff00147202 */ /* 0x000fe20000000f00 */
[----:B------:R-:W-:Y:S01]  /*0210*/  VIADD R21, R5, 0x11 ;  /* 0x0000001105157836 */ /* 0x000fe20000000000 */
[----:B------:R1:W2:Y:S01]  /*0220*/  @!P0 LDG.E.EL R9, desc[UR4][R12.64+0x4] ;  /* 0x000004040c098981 */ /* 0x0002a2000c2e1900 */
[----:B------:R-:W-:-:S03]  /*0230*/  IMAD.WIDE R4, R17, 0x4, R2 ;  /* 0x0000000411047825 */ /* 0x000fc600078e0202 */
[----:B------:R-:W3:Y:S01]  /*0240*/  @!P0 LDG.E.EL R7, desc[UR4][R14.64] ;  /* 0x000000040e078981 */ /* 0x000ee2000c2e1900 */
[----:B------:R-:W-:-:S03]  /*0250*/  IMAD.WIDE R10, R19, 0x4, R2 ;  /* 0x00000004130a7825 */ /* 0x000fc600078e0202 */
[----:B------:R4:W3:Y:S01]  /*0260*/  @!P0 LDG.E.EL R8, desc[UR4][R14.64+0x4] ;  /* 0x000004040e088981 */ /* 0x0008e2000c2e1900 */
[----:B------:R-:W-:-:S03]  /*0270*/  IMAD.WIDE R16, R23, 0x4, R2 ;  /* 0x0000000417107825 */ /* 0x000fc600078e0202 */
[----:B------:R-:W5:Y:S01]  /*0280*/  @!P0 LDG.E.EL R18, desc[UR4][R4.64] ;  /* 0x0000000404128981 */ /* 0x000f62000c2e1900 */
[----:B-1----:R-:W-:Y:S02]  /*0290*/  IMAD.WIDE R12, R21, 0x4, R2 ;  /* 0x00000004150c7825 */ /* 0x002fe400078e0202 */
[----:B------:R-:W1:Y:S01]  /*02a0*/  LDC.64 R2, c[0x0][0x218] ;  /* 0x00008600ff027b82 */ /* 0x000e620000000a00 */
[----:B------:R-:W5:Y:S01]  /*02b0*/  @!P0 LDG.E.EL R20, desc[UR4][R10.64] ;  /* 0x000000040a148981 */ /* 0x000f62000c2e1900 */
[----:B----4-:R-:W-:-:S06]  /*02c0*/  CS2R R14, SRZ ;  /* 0x00000000000e7805 */ /* 0x010fcc000001ff00 */
[----:B------:R-:W4:Y:S04]  /*02d0*/  @!P0 LDG.E.EL R14, desc[UR4][R12.64] ;  /* 0x000000040c0e8981 */ /* 0x000f28000c2e1900 */
[----:B------:R-:W4:Y:S01]  /*02e0*/  @!P0 LDG.E.EL R15, desc[UR4][R16.64] ;  /* 0x00000004100f8981 */ /* 0x000f22000c2e1900 */
[----:B-1----:R-:W-:-:S04]  /*02f0*/  IMAD.WIDE R2, R0, 0x4, R2 ;  /* 0x0000000400027825 */ /* 0x002fc800078e0202 */
[----:B--2---:R-:W-:Y:S01]  /*0300*/  FADD R9, R9, R6 ;  /* 0x0000000609097221 */ /* 0x004fe20000000000 */
[----:B---3--:R-:W-:-:S03]  /*0310*/  FADD R7, R8, R7 ;  /* 0x0000000708077221 */ /* 0x008fc60000000000 */
[----:B-----5:R-:W-:Y:S01]  /*0320*/  FADD R9, R9, R18 ;  /* 0x0000001209097221 */ /* 0x020fe20000000000 */
[----:B------:R-:W-:-:S03]  /*0330*/  FADD R20, R7, R20 ;  /* 0x0000001407147221 */ /* 0x000fc60000000000 */
[----:B----4-:R-:W-:Y:S01]  /*0340*/  FADD R9, R9, R14 ;  /* 0x0000000e09097221 */ /* 0x010fe20000000000 */
[----:B------:R-:W-:Y:S01]  /*0350*/  FADD R15, R20, R15 ;  /* 0x0000000f140f7221 */ /* 0x000fe20000000000 */
[----:B------:R-:W-:Y:S06]  /*0360*/  @P0 EXIT ;  /* 0x000000000000094d */ /* 0x000fec0003800000 */
[----:B------:R-:W-:Y:S01]  /*0370*/  FMUL R14, R9, 0.25 ;  /* 0x3e800000090e7820 */ /* 0x000fe20000400000 */
[----:B------:R-:W-:-:S05]  /*0380*/  FMUL R15, R15, 0.25 ;  /* 0x3e8000000f0f7820 */ /* 0x000fca0000400000 */
[----:B------:R-:W-:Y:S01]  /*0390*/  STG.E.64 desc[UR4][R2.64], R14 ;  /* 0x0000000e02007986 */ /* 0x000fe2000c101b04 */
[----:B------:R-:W-:Y:S05]  /*03a0*/  EXIT ;  /* 0x000000000000794d */ /* 0x000fea0003800000 */
.L_x_0:
[----:B------:R-:W-:-:S00]  /*03b0*/  BRA `(.L_x_0) ;  /* 0xfffffffc00fc7947 */ /* 0x000fc0000383ffff */
[----:B------:R-:W-:-:S00]  /*03c0*/  NOP ;  /* 0x0000000000007918 */ /* 0x000fc00000000000 */
        /* <DEDUP_REMOVED lines=11> */
.L_x_1:


//--------------------- .nv.constant0.triton_poi_fused_avg_pool2d_5 --------------------------
	.section	.nv.constant0.triton_poi_fused_avg_pool2d_5,"a",@progbits
	.sectionflags	@""
	.align	4
.nv.constant0.triton_poi_fused_avg_pool2d_5:
	.zero		548
